	.headerflags	@"EF_CUDA_TEXMODE_UNIFIED EF_CUDA_64BIT_ADDRESS EF_CUDA_ACCELERATORS EF_CUDA_SM90 EF_CUDA_VIRTUAL_SM(EF_CUDA_SM90)"
	.elftype	@"ET_EXEC"


//--------------------- .nv.info                  --------------------------
	.section	.nv.info,"",@"SHT_CUDA_INFO"
	.align	4


	//----- nvinfo : EIATTR_REGCOUNT
	.align		4
        /*0000*/ 	.byte	0x04, 0x2f
        /*0002*/ 	.short	(.L_3 - .L_2)
	.align		4
.L_2:
        /*0004*/ 	.word	index@(triton_poi_fused__native_batch_norm_legit_no_training_hardtanh_22)
        /*0008*/ 	.word	0x00000018


	//----- nvinfo : EIATTR_MIN_STACK_SIZE
	.align		4
.L_3:
        /*000c*/ 	.byte	0x04, 0x12
        /*000e*/ 	.short	(.L_5 - .L_4)
	.align		4
.L_4:
        /*0010*/ 	.word	index@(triton_poi_fused__native_batch_norm_legit_no_training_hardtanh_22)
        /*0014*/ 	.word	0x00000000


	//----- nvinfo : EIATTR_FRAME_SIZE
	.align		4
.L_5:
        /*0018*/ 	.byte	0x04, 0x11
        /*001a*/ 	.short	(.L_7 - .L_6)
	.align		4
.L_6:
        /*001c*/ 	.word	index@(triton_poi_fused__native_batch_norm_legit_no_training_hardtanh_22)
        /*0020*/ 	.word	0x00000000


	//----- nvinfo : EIATTR_MIN_STACK_SIZE
	.align		4
.L_7:
        /*0024*/ 	.byte	0x04, 0x12
        /*0026*/ 	.short	(.L_9 - .L_8)
	.align		4
.L_8:
        /*0028*/ 	.word	index@(triton_poi_fused__native_batch_norm_legit_no_training_hardtanh_22)
        /*002c*/ 	.word	0x00000000
.L_9:


//--------------------- .nv.info.triton_poi_fused__native_batch_norm_legit_no_training_hardtanh_22 --------------------------
	.section	.nv.info.triton_poi_fused__native_batch_norm_legit_no_training_hardtanh_22,"",@"SHT_CUDA_INFO"
	.sectionflags	@""
	.align	4


	//----- nvinfo : EIATTR_CUDA_API_VERSION
	.align		4
        /*0000*/ 	.byte	0x04, 0x37
        /*0002*/ 	.short	(.L_11 - .L_10)
.L_10:
        /*0004*/ 	.word	0x0000007c


	//----- nvinfo : EIATTR_KPARAM_INFO
	.align		4
.L_11:
        /*0008*/ 	.byte	0x04, 0x17
        /*000a*/ 	.short	(.L_13 - .L_12)
.L_12:
        /*000c*/ 	.word	0x00000000
        /*0010*/ 	.short	0x0006
        /*0012*/ 	.short	0x0030
        /*0014*/ 	.byte	0x00, 0xf0, 0x11, 0x00


	//----- nvinfo : EIATTR_KPARAM_INFO
	.align		4
.L_13:
        /*0018*/ 	.byte	0x04, 0x17
        /*001a*/ 	.short	(.L_15 - .L_14)
.L_14:
        /*001c*/ 	.word	0x00000000
        /*0020*/ 	.short	0x0005
        /*0022*/ 	.short	0x0028
        /*0024*/ 	.byte	0x00, 0xf4, 0x21, 0x00


	//----- nvinfo : EIATTR_KPARAM_INFO
	.align		4
.L_15:
        /*0028*/ 	.byte	0x04, 0x17
        /*002a*/ 	.short	(.L_17 - .L_16)
.L_16:
        /*002c*/ 	.word	0x00000000
        /*0030*/ 	.short	0x0004
        /*0032*/ 	.short	0x0020
        /*0034*/ 	.byte	0x00, 0xf4, 0x21, 0x00


	//----- nvinfo : EIATTR_KPARAM_INFO
	.align		4
.L_17:
        /*0038*/ 	.byte	0x04, 0x17
        /*003a*/ 	.short	(.L_19 - .L_18)
.L_18:
        /*003c*/ 	.word	0x00000000
        /*0040*/ 	.short	0x0003
        /*0042*/ 	.short	0x0018
        /*0044*/ 	.byte	0x00, 0xf4, 0x21, 0x00


	//----- nvinfo : EIATTR_KPARAM_INFO
	.align		4
.L_19:
        /*0048*/ 	.byte	0x04, 0x17
        /*004a*/ 	.short	(.L_21 - .L_20)
.L_20:
        /*004c*/ 	.word	0x00000000
        /*0050*/ 	.short	0x0002
        /*0052*/ 	.short	0x0010
        /*0054*/ 	.byte	0x00, 0xf4, 0x21, 0x00


	//----- nvinfo : EIATTR_KPARAM_INFO
	.align		4
.L_21:
        /*0058*/ 	.byte	0x04, 0x17
        /*005a*/ 	.short	(.L_23 - .L_22)
.L_22:
        /*005c*/ 	.word	0x00000000
        /*0060*/ 	.short	0x0001
        /*0062*/ 	.short	0x0008
        /*0064*/ 	.byte	0x00, 0xf4, 0x21, 0x00


	//----- nvinfo : EIATTR_KPARAM_INFO
	.align		4
.L_23:
        /*0068*/ 	.byte	0x04, 0x17
        /*006a*/ 	.short	(.L_25 - .L_24)
.L_24:
        /*006c*/ 	.word	0x00000000
        /*0070*/ 	.short	0x0000
        /*0072*/ 	.short	0x0000
        /*0074*/ 	.byte	0x00, 0xf4, 0x21, 0x00


	//----- nvinfo : EIATTR_SPARSE_MMA_MASK
	.align		4
.L_25:
        /*0078*/ 	.byte	0x03, 0x50
        /*007a*/ 	.short	0x0000


	//----- nvinfo : EIATTR_MAXREG_COUNT
	.align		4
        /*007c*/ 	.byte	0x03, 0x1b
        /*007e*/ 	.short	0x00ff


	//----- nvinfo : EIATTR_EXIT_INSTR_OFFSETS
	.align		4
        /*0080*/ 	.byte	0x04, 0x1c
        /*0082*/ 	.short	(.L_27 - .L_26)


	//   ....[0]....
.L_26:
        /*0084*/ 	.word	0x00000480


	//   ....[1]....
        /*0088*/ 	.word	0x000004a0


	//----- nvinfo : EIATTR_REQNTID
	.align		4
.L_27:
        /*008c*/ 	.byte	0x04, 0x10
        /*008e*/ 	.short	(.L_29 - .L_28)
.L_28:
        /*0090*/ 	.word	0x00000080
        /*0094*/ 	.word	0x00000001
        /*0098*/ 	.word	0x00000001


	//----- nvinfo : EIATTR_CBANK_PARAM_SIZE
	.align		4
.L_29:
        /*009c*/ 	.byte	0x03, 0x19
        /*009e*/ 	.short	0x0034


	//----- nvinfo : EIATTR_PARAM_CBANK
	.align		4
        /*00a0*/ 	.byte	0x04, 0x0a
        /*00a2*/ 	.short	(.L_31 - .L_30)
	.align		4
.L_30:
        /*00a4*/ 	.word	index@(.nv.constant0.triton_poi_fused__native_batch_norm_legit_no_training_hardtanh_22)
        /*00a8*/ 	.short	0x0210
        /*00aa*/ 	.short	0x0034


	//----- nvinfo : EIATTR_SW_WAR
	.align		4
.L_31:
        /*00ac*/ 	.byte	0x04, 0x36
        /*00ae*/ 	.short	(.L_33 - .L_32)
.L_32:
        /*00b0*/ 	.word	0x00000008
.L_33:


//--------------------- .nv.callgraph             --------------------------
	.section	.nv.callgraph,"",@"SHT_CUDA_CALLGRAPH"
	.align	4
	.sectionentsize	8
	.align		4
        /*0000*/ 	.word	0x00000000
	.align		4
        /*0004*/ 	.word	0xffffffff
	.align		4
        /*0008*/ 	.word	0x00000000
	.align		4
        /*000c*/ 	.word	0xfffffffe
	.align		4
        /*0010*/ 	.word	0x00000000
	.align		4
        /*0014*/ 	.word	0xfffffffd
	.align		4
        /*0018*/ 	.word	0x00000000
	.align		4
        /*001c*/ 	.word	0xfffffffc


//--------------------- .nv.constant4             --------------------------
	.section	.nv.constant4,"a",@progbits
	.align	8
	.align		8
.nv.constant4:
        /*0000*/ 	.dword	_$_str
	.align		8
        /*0008*/ 	.dword	_$_str_$_2


//--------------------- .text.triton_poi_fused__native_batch_norm_legit_no_training_hardtanh_22 --------------------------
	.section	.text.triton_poi_fused__native_batch_norm_legit_no_training_hardtanh_22,"ax",@progbits
	.align	128
        .global         triton_poi_fused__native_batch_norm_legit_no_training_hardtanh_22
        .type           triton_poi_fused__native_batch_norm_legit_no_training_hardtanh_22,@function
        .size           triton_poi_fused__native_batch_norm_legit_no_training_hardtanh_22,(.L_x_1 - triton_poi_fused__native_batch_norm_legit_no_training_hardtanh_22)
        .other          triton_poi_fused__native_batch_norm_legit_no_training_hardtanh_22,@"STO_CUDA_ENTRY STV_DEFAULT"
triton_poi_fused__native_batch_norm_legit_no_training_hardtanh_22:
.text.triton_poi_fused__native_batch_norm_legit_no_training_hardtanh_22:
[----:B------:R-:W0:Y:S01]  /*0000*/  LDC R1, c[0x0][0x28] ;  /* 0x00000a00ff017b82 */ /* 0x000e220000000800 */
[----:B------:R-:W1:Y:S01]  /*0010*/  S2R R0, SR_TID.X ;  /* 0x0000000000007919 */ /* 0x000e620000002100 */
[----:B------:R-:W-:-:S06]  /*0020*/  HFMA2.MMA R2, -RZ, RZ, 0, 0 ;  /* 0x00000000ff027435 */ /* 0x000fcc00000001ff */
[----:B------:R-:W2:Y:S01]  /*0030*/  LDC.64 R10, c[0x0][0x220] ;  /* 0x00008800ff0a7b82 */ /* 0x000ea20000000a00 */
[----:B------:R-:W-:Y:S01]  /*0040*/  ULDC.64 UR4, c[0x0][0x208] ;  /* 0x0000820000047ab9 */ /* 0x000fe20000000a00 */
[----:B------:R-:W3:Y:S06]  /*0050*/  S2R R3, SR_CTAID.X ;  /* 0x0000000000037919 */ /* 0x000eec0000002500 */
[----:B------:R-:W4:Y:S08]  /*0060*/  LDC.64 R16, c[0x0][0x218] ;  /* 0x00008600ff107b82 */ /* 0x000f300000000a00 */
[----:B------:R-:W5:Y:S08]  /*0070*/  LDC.64 R14, c[0x0][0x210] ;  /* 0x00008400ff0e7b82 */ /* 0x000f700000000a00 */
[----:B------:R-:W5:Y:S01]  /*0080*/  LDC.64 R18, c[0x0][0x228] ;  /* 0x00008a00ff127b82 */ /* 0x000f620000000a00 */
[----:B-1----:R-:W-:-:S07]  /*0090*/  IMAD.SHL.U32 R0, R0, 0x2, RZ ;  /* 0x0000000200007824 */ /* 0x002fce00078e00ff */
[----:B------:R-:W1:Y:S01]  /*00a0*/  LDC.64 R20, c[0x0][0x230] ;  /* 0x00008c00ff147b82 */ /* 0x000e620000000a00 */
[----:B------:R-:W-:-:S05]  /*00b0*/  LOP3.LUT R0, R0, 0xfe, RZ, 0xc0, !PT ;  /* 0x000000fe00007812 */ /* 0x000fca00078ec0ff */
[----:B---3--:R-:W-:-:S04]  /*00c0*/  IMAD R3, R3, 0x100, R0 ;  /* 0x0000010003037824 */ /* 0x008fc800078e0200 */
[C---:B------:R-:W-:Y:S01]  /*00d0*/  IMAD.HI R0, R3.reuse, -0x77777777, R2 ;  /* 0x8888888903007827 */ /* 0x040fe200078e0202 */
[----:B------:R-:W-:-:S04]  /*00e0*/  ISETP.GE.AND P0, PT, R3, 0x3c00, PT ;  /* 0x00003c000300780c */ /* 0x000fc80003f06270 */
[----:B------:R-:W-:-:S04]  /*00f0*/  SHF.R.U32.HI R5, RZ, 0x1f, R0 ;  /* 0x0000001fff057819 */ /* 0x000fc80000011600 */
[----:B------:R-:W-:-:S05]  /*0100*/  LEA.HI.SX32 R5, R0, R5, 0x17 ;  /* 0x0000000500057211 */ /* 0x000fca00078fbaff */
[----:B------:R-:W-:Y:S01]  /*0110*/  IMAD R13, R5, -0x3c0, R3 ;  /* 0xfffffc40050d7824 */ /* 0x000fe200078e0203 */
[----:B------:R-:W-:-:S03]  /*0120*/  CS2R R4, SRZ ;  /* 0x0000000000047805 */ /* 0x000fc6000001ff00 */
[----:B--2---:R-:W-:-:S05]  /*0130*/  IMAD.WIDE R10, R13, 0x4, R10 ;  /* 0x000000040d0a7825 */ /* 0x004fca00078e020a */
[----:B------:R2:W3:Y:S01]  /*0140*/  @!P0 LDG.E.EL.64 R4, desc[UR4][R10.64] ;  /* 0x000000040a048981 */ /* 0x0004e2000c2e1b00 */
[----:B------:R-:W-:Y:S02]  /*0150*/  CS2R R6, SRZ ;  /* 0x0000000000067805 */ /* 0x000fe4000001ff00 */
[----:B------:R-:W-:Y:S01]  /*0160*/  CS2R R8, SRZ ;  /* 0x0000000000087805 */ /* 0x000fe2000001ff00 */
[----:B----4-:R-:W-:-:S04]  /*0170*/  IMAD.WIDE R16, R13, 0x4, R16 ;  /* 0x000000040d107825 */ /* 0x010fc800078e0210 */
[----:B-----5:R-:W-:Y:S01]  /*0180*/  IMAD.WIDE R14, R3, 0x4, R14 ;  /* 0x00000004030e7825 */ /* 0x020fe200078e020e */
[----:B------:R-:W4:Y:S01]  /*0190*/  @!P0 LDG.E.EL.64 R6, desc[UR4][R16.64] ;  /* 0x0000000410068981 */ /* 0x000f22000c2e1b00 */
[----:B--2---:R-:W-:Y:S02]  /*01a0*/  CS2R R10, SRZ ;  /* 0x00000000000a7805 */ /* 0x004fe4000001ff00 */
[C---:B0-----:R-:W-:Y:S01]  /*01b0*/  IMAD.WIDE R18, R13.reuse, 0x4, R18 ;  /* 0x000000040d127825 */ /* 0x041fe200078e0212 */
[----:B------:R0:W4:Y:S03]  /*01c0*/  @!P0 LDG.E.64 R8, desc[UR4][R14.64] ;  /* 0x000000040e088981 */ /* 0x000126000c1e1b00 */
[----:B-1----:R-:W-:Y:S01]  /*01d0*/  IMAD.WIDE R20, R13, 0x4, R20 ;  /* 0x000000040d147825 */ /* 0x002fe200078e0214 */
[----:B------:R-:W-:-:S04]  /*01e0*/  CS2R R12, SRZ ;  /* 0x00000000000c7805 */ /* 0x000fc8000001ff00 */
[----:B------:R-:W2:Y:S04]  /*01f0*/  @!P0 LDG.E.EL.64 R10, desc[UR4][R20.64] ;  /* 0x00000004140a8981 */ /* 0x000ea8000c2e1b00 */
[----:B------:R-:W2:Y:S01]  /*0200*/  @!P0 LDG.E.EL.64 R12, desc[UR4][R18.64] ;  /* 0x00000004120c8981 */ /* 0x000ea2000c2e1b00 */
[----:B0-----:R-:W-:Y:S01]  /*0210*/  MOV R15, 0x3e800000 ;  /* 0x3e800000000f7802 */ /* 0x001fe20000000f00 */
[----:B---3--:R-:W-:Y:S01]  /*0220*/  FADD R4, R4, 9.9999997473787516356e-06 ;  /* 0x3727c5ac04047421 */ /* 0x008fe20000000000 */
[----:B------:R-:W-:-:S03]  /*0230*/  FADD R5, R5, 9.9999997473787516356e-06 ;  /* 0x3727c5ac05057421 */ /* 0x000fc60000000000 */
[----:B------:R-:W0:Y:S08]  /*0240*/  MUFU.SQRT R0, R4 ;  /* 0x0000000400007308 */ /* 0x000e300000002000 */
[----:B------:R-:W1:Y:S01]  /*0250*/  MUFU.SQRT R2, R5 ;  /* 0x0000000500027308 */ /* 0x000e620000002000 */
[C---:B0-----:R-:W-:Y:S02]  /*0260*/  FSETP.GT.AND P1, PT, R0.reuse, 8.50705917302346158658e+37, PT ;  /* 0x7e8000000000780b */ /* 0x041fe40003f24000 */
[----:B------:R-:W-:-:S02]  /*0270*/  FSETP.GEU.AND P3, PT, R0, 1.175494350822287508e-38, PT ;  /* 0x008000000000780b */ /* 0x000fc40003f6e000 */
[C---:B-1----:R-:W-:Y:S02]  /*0280*/  FSETP.GT.AND P2, PT, R2.reuse, 8.50705917302346158658e+37, PT ;  /* 0x7e8000000200780b */ /* 0x042fe40003f44000 */
[----:B------:R-:W-:-:S07]  /*0290*/  FSETP.GEU.AND P4, PT, R2, 1.175494350822287508e-38, PT ;  /* 0x008000000200780b */ /* 0x000fce0003f8e000 */
[----:B------:R-:W-:-:S04]  /*02a0*/  @P1 FMUL R0, R0, 0.25 ;  /* 0x3e80000000001820 */ /* 0x000fc80000400000 */
[----:B------:R-:W-:Y:S01]  /*02b0*/  @!P3 FMUL R0, R0, 16777216 ;  /* 0x4b8000000000b820 */ /* 0x000fe20000400000 */
[----:B------:R-:W-:-:S04]  /*02c0*/  @P2 FMUL R2, R2, 0.25 ;  /* 0x3e80000002022820 */ /* 0x000fc80000400000 */
[----:B------:R-:W-:Y:S01]  /*02d0*/  @!P4 FMUL R2, R2, 16777216 ;  /* 0x4b8000000202c820 */ /* 0x000fe20000400000 */
[----:B------:R-:W0:Y:S01]  /*02e0*/  MUFU.RCP R0, R0 ;  /* 0x0000000000007308 */ /* 0x000e220000001000 */
[----:B------:R-:W-:-:S07]  /*02f0*/  FSEL R5, R15, 1, P1 ;  /* 0x3f8000000f057808 */ /* 0x000fce0000800000 */
[----:B------:R-:W1:Y:S01]  /*0300*/  MUFU.RCP R2, R2 ;  /* 0x0000000200027308 */ /* 0x000e620000001000 */
[----:B------:R-:W-:Y:S01]  /*0310*/  FSEL R15, R15, 1, P2 ;  /* 0x3f8000000f0f7808 */ /* 0x000fe20001000000 */
[----:B------:R-:W-:-:S04]  /*0320*/  @!P3 FMUL R5, R5, 16777216 ;  /* 0x4b8000000505b820 */ /* 0x000fc80000400000 */
[----:B------:R-:W-:Y:S01]  /*0330*/  @!P4 FMUL R15, R15, 16777216 ;  /* 0x4b8000000f0fc820 */ /* 0x000fe20000400000 */
[----:B0-----:R-:W-:Y:S01]  /*0340*/  FMUL R5, R0, R5 ;  /* 0x0000000500057220 */ /* 0x001fe20000400000 */
[----:B----4-:R-:W-:Y:S01]  /*0350*/  FADD R6, -R6, R8 ;  /* 0x0000000806067221 */ /* 0x010fe20000000100 */
[----:B------:R-:W-:Y:S01]  /*0360*/  FADD R7, -R7, R9 ;  /* 0x0000000907077221 */ /* 0x000fe20000000100 */
[----:B-1----:R-:W-:Y:S02]  /*0370*/  FMUL R4, R2, R15 ;  /* 0x0000000f02047220 */ /* 0x002fe40000400000 */
[----:B------:R-:W-:Y:S02]  /*0380*/  FMUL R9, R6, R5 ;  /* 0x0000000506097220 */ /* 0x000fe40000400000 */
[----:B------:R-:W-:Y:S02]  /*0390*/  FMUL R0, R7, R4 ;  /* 0x0000000407007220 */ /* 0x000fe40000400000 */
[----:B--2---:R-:W-:Y:S01]  /*03a0*/  FFMA R9, R9, R12, R10 ;  /* 0x0000000c09097223 */ /* 0x004fe2000000000a */
[----:B------:R-:W0:Y:S01]  /*03b0*/  LDC.64 R4, c[0x0][0x238] ;  /* 0x00008e00ff047b82 */ /* 0x000e220000000a00 */
[----:B------:R-:W-:-:S03]  /*03c0*/  FFMA R0, R0, R13, R11 ;  /* 0x0000000d00007223 */ /* 0x000fc6000000000b */
[C---:B------:R-:W-:Y:S02]  /*03d0*/  FSETP.GTU.AND P1, PT, R9.reuse, RZ, PT ;  /* 0x000000ff0900720b */ /* 0x040fe40003f2c000 */
[C---:B------:R-:W-:Y:S02]  /*03e0*/  FSETP.GTU.AND P2, PT, R0.reuse, RZ, PT ;  /* 0x000000ff0000720b */ /* 0x040fe40003f4c000 */
[----:B------:R-:W-:Y:S02]  /*03f0*/  FSEL R6, R9, RZ, P1 ;  /* 0x000000ff09067208 */ /* 0x000fe40000800000 */
[----:B------:R-:W-:Y:S02]  /*0400*/  FSEL R7, R0, RZ, P2 ;  /* 0x000000ff00077208 */ /* 0x000fe40001000000 */
[----:B------:R-:W-:Y:S02]  /*0410*/  FSETP.GEU.AND P3, PT, R6, 6, PT ;  /* 0x40c000000600780b */ /* 0x000fe40003f6e000 */
[----:B------:R-:W-:-:S02]  /*0420*/  FSETP.GEU.AND P4, PT, R7, 6, PT ;  /* 0x40c000000700780b */ /* 0x000fc40003f8e000 */
[----:B------:R-:W-:Y:S02]  /*0430*/  FSETP.NAN.AND P1, PT, R6, R6, PT ;  /* 0x000000060600720b */ /* 0x000fe40003f28000 */
[----:B------:R-:W-:Y:S01]  /*0440*/  FSETP.NAN.AND P2, PT, R7, R7, PT ;  /* 0x000000070700720b */ /* 0x000fe20003f48000 */
[----:B0-----:R-:W-:-:S06]  /*0450*/  IMAD.WIDE R2, R3, 0x4, R4 ;  /* 0x0000000403027825 */ /* 0x001fcc00078e0204 */
[----:B------:R-:W-:Y:S02]  /*0460*/  @P3 SEL R6, R6, 0x40c00000, P1 ;  /* 0x40c0000006063807 */ /* 0x000fe40000800000 */
[----:B------:R-:W-:Y:S01]  /*0470*/  @P4 SEL R7, R7, 0x40c00000, P2 ;  /* 0x40c0000007074807 */ /* 0x000fe20001000000 */
[----:B------:R-:W-:Y:S06]  /*0480*/  @P0 EXIT ;  /* 0x000000000000094d */ /* 0x000fec0003800000 */
[----:B------:R-:W-:Y:S01]  /*0490*/  STG.E.64 desc[UR4][R2.64], R6 ;  /* 0x0000000602007986 */ /* 0x000fe2000c101b04 */
[----:B------:R-:W-:Y:S05]  /*04a0*/  EXIT ;  /* 0x000000000000794d */ /* 0x000fea0003800000 */
.L_x_0:
[----:B------:R-:W-:-:S00]  /*04b0*/  BRA `(.L_x_0) ;  /* 0xfffffffc00fc7947 */ /* 0x000fc0000383ffff */
[----:B------:R-:W-:-:S00]  /*04c0*/  NOP ;  /* 0x0000000000007918 */ /* 0x000fc00000000000 */
        /* <DEDUP_REMOVED lines=11> */
.L_x_1:


//--------------------- .nv.global.init           --------------------------
	.section	.nv.global.init,"aw",@progbits
.nv.global.init:
	.type		_$_str,@object
	.size		_$_str,(_$_str_$_2 - _$_str)
_$_str:
        /*0000*/ 	.byte	0x5f, 0x5f, 0x43, 0x55, 0x44, 0x41, 0x5f, 0x46, 0x54, 0x5a, 0x00
	.type		_$_str_$_2,@object
	.size		_$_str_$_2,(.L_1 - _$_str_$_2)
_$_str_$_2:
        /*000b*/ 	.byte	0x5f, 0x5f, 0x43, 0x55, 0x44, 0x41, 0x5f, 0x50, 0x52, 0x45, 0x43, 0x5f, 0x53, 0x51, 0x52, 0x54
        /*001b*/ 	.byte	0x00
.L_1:


//--------------------- .nv.constant0.triton_poi_fused__native_batch_norm_legit_no_training_hardtanh_22 --------------------------
	.section	.nv.constant0.triton_poi_fused__native_batch_norm_legit_no_training_hardtanh_22,"a",@progbits
	.sectionflags	@""
	.align	4
.nv.constant0.triton_poi_fused__native_batch_norm_legit_no_training_hardtanh_22:
	.zero		580
